//
// Generated by NVIDIA NVVM Compiler
//
// Compiler Build ID: CL-36424714
// Cuda compilation tools, release 13.0, V13.0.88
// Based on NVVM 20.0.0
//

.version 9.0
.target sm_100
.address_size 64

	// .globl	_Z21matrix_multiplicationPA1024_iS0_S0_

.visible .entry _Z21matrix_multiplicationPA1024_iS0_S0_(
	.param .u64 .ptr .align 1 _Z21matrix_multiplicationPA1024_iS0_S0__param_0,
	.param .u64 .ptr .align 1 _Z21matrix_multiplicationPA1024_iS0_S0__param_1,
	.param .u64 .ptr .align 1 _Z21matrix_multiplicationPA1024_iS0_S0__param_2
)
{
	.reg .pred 	%p<3>;
	.reg .b32 	%r<61>;
	.reg .b64 	%rd<21>;

	ld.param.u64 	%rd10, [_Z21matrix_multiplicationPA1024_iS0_S0__param_0];
	ld.param.u64 	%rd11, [_Z21matrix_multiplicationPA1024_iS0_S0__param_1];
	ld.param.u64 	%rd12, [_Z21matrix_multiplicationPA1024_iS0_S0__param_2];
	cvta.to.global.u64 	%rd13, %rd12;
	cvta.to.global.u64 	%rd14, %rd11;
	cvta.to.global.u64 	%rd15, %rd10;
	mov.u32 	%r9, %tid.x;
	bar.sync 	0;
	mul.wide.u32 	%rd16, %r9, 4096;
	add.s64 	%rd1, %rd13, %rd16;
	add.s64 	%rd17, %rd16, %rd15;
	add.s64 	%rd2, %rd17, 32;
	add.s64 	%rd3, %rd14, 32768;
	mov.b32 	%r58, 0;
$L__BB0_1:
	mul.wide.u32 	%rd18, %r58, 4;
	add.s64 	%rd4, %rd1, %rd18;
	ld.global.u32 	%r59, [%rd4];
	add.s64 	%rd19, %rd3, %rd18;
	mov.b32 	%r60, 0;
	mov.u64 	%rd20, %rd2;
$L__BB0_2:
	ld.global.u32 	%r11, [%rd20+-32];
	ld.global.u32 	%r12, [%rd19+-32768];
	mad.lo.s32 	%r13, %r12, %r11, %r59;
	st.global.u32 	[%rd4], %r13;
	ld.global.u32 	%r14, [%rd20+-28];
	ld.global.u32 	%r15, [%rd19+-28672];
	mad.lo.s32 	%r16, %r15, %r14, %r13;
	st.global.u32 	[%rd4], %r16;
	ld.global.u32 	%r17, [%rd20+-24];
	ld.global.u32 	%r18, [%rd19+-24576];
	mad.lo.s32 	%r19, %r18, %r17, %r16;
	st.global.u32 	[%rd4], %r19;
	ld.global.u32 	%r20, [%rd20+-20];
	ld.global.u32 	%r21, [%rd19+-20480];
	mad.lo.s32 	%r22, %r21, %r20, %r19;
	st.global.u32 	[%rd4], %r22;
	ld.global.u32 	%r23, [%rd20+-16];
	ld.global.u32 	%r24, [%rd19+-16384];
	mad.lo.s32 	%r25, %r24, %r23, %r22;
	st.global.u32 	[%rd4], %r25;
	ld.global.u32 	%r26, [%rd20+-12];
	ld.global.u32 	%r27, [%rd19+-12288];
	mad.lo.s32 	%r28, %r27, %r26, %r25;
	st.global.u32 	[%rd4], %r28;
	ld.global.u32 	%r29, [%rd20+-8];
	ld.global.u32 	%r30, [%rd19+-8192];
	mad.lo.s32 	%r31, %r30, %r29, %r28;
	st.global.u32 	[%rd4], %r31;
	ld.global.u32 	%r32, [%rd20+-4];
	ld.global.u32 	%r33, [%rd19+-4096];
	mad.lo.s32 	%r34, %r33, %r32, %r31;
	st.global.u32 	[%rd4], %r34;
	ld.global.u32 	%r35, [%rd20];
	ld.global.u32 	%r36, [%rd19];
	mad.lo.s32 	%r37, %r36, %r35, %r34;
	st.global.u32 	[%rd4], %r37;
	ld.global.u32 	%r38, [%rd20+4];
	ld.global.u32 	%r39, [%rd19+4096];
	mad.lo.s32 	%r40, %r39, %r38, %r37;
	st.global.u32 	[%rd4], %r40;
	ld.global.u32 	%r41, [%rd20+8];
	ld.global.u32 	%r42, [%rd19+8192];
	mad.lo.s32 	%r43, %r42, %r41, %r40;
	st.global.u32 	[%rd4], %r43;
	ld.global.u32 	%r44, [%rd20+12];
	ld.global.u32 	%r45, [%rd19+12288];
	mad.lo.s32 	%r46, %r45, %r44, %r43;
	st.global.u32 	[%rd4], %r46;
	ld.global.u32 	%r47, [%rd20+16];
	ld.global.u32 	%r48, [%rd19+16384];
	mad.lo.s32 	%r49, %r48, %r47, %r46;
	st.global.u32 	[%rd4], %r49;
	ld.global.u32 	%r50, [%rd20+20];
	ld.global.u32 	%r51, [%rd19+20480];
	mad.lo.s32 	%r52, %r51, %r50, %r49;
	st.global.u32 	[%rd4], %r52;
	ld.global.u32 	%r53, [%rd20+24];
	ld.global.u32 	%r54, [%rd19+24576];
	mad.lo.s32 	%r55, %r54, %r53, %r52;
	st.global.u32 	[%rd4], %r55;
	ld.global.u32 	%r56, [%rd20+28];
	ld.global.u32 	%r57, [%rd19+28672];
	mad.lo.s32 	%r59, %r57, %r56, %r55;
	st.global.u32 	[%rd4], %r59;
	add.s32 	%r60, %r60, 16;
	add.s64 	%rd20, %rd20, 64;
	add.s64 	%rd19, %rd19, 65536;
	setp.ne.s32 	%p1, %r60, 1024;
	@%p1 bra 	$L__BB0_2;
	add.s32 	%r58, %r58, 1;
	setp.ne.s32 	%p2, %r58, 1024;
	@%p2 bra 	$L__BB0_1;
	ret;

}


// ===== COMPILED SASS (sm_100) =====

	.target	sm_100

	.elftype	@"ET_EXEC"


//--------------------- .note.nv.tkinfo           --------------------------
	.section	.note.nv.tkinfo,"",@"SHT_NOTE"
	.sectionflags	@"SHF_NOTE_NV_TKINFO"
	.tkinfo
        /*0018*/ 	.word	0x00000002
        /*0030*/ 	.string	""
        /*0030*/ 	.string	"ptxas"
        /*0030*/ 	.string	"Cuda compilation tools, release 13.0, V13.0.88"
        /*0030*/ 	.string	"Build cuda_13.0.r13.0/compiler.36424714_0"
        /*0030*/ 	.string	"-arch sm_100 -m 64 "



//--------------------- .note.nv.cuinfo           --------------------------
	.section	.note.nv.cuinfo,"",@"SHT_NOTE"
	.sectionflags	@"SHF_NOTE_NV_CUINFO"
        /*0018*/ 	.short	0x0002
        /*001a*/ 	.short	0x0064
        /*001c*/ 	.short	0x0082
	.zero		2


//--------------------- .nv.info                  --------------------------
	.section	.nv.info,"",@"SHT_CUDA_INFO"
	.align	4


	//----- nvinfo : EIATTR_REGCOUNT
	.align		4
        /*0000*/ 	.byte	0x04, 0x2f
        /*0002*/ 	.short	(.L_1 - .L_0)
	.align		4
.L_0:
        /*0004*/ 	.word	index@(_Z21matrix_multiplicationPA1024_iS0_S0_)
        /*0008*/ 	.word	0x00000014


	//----- nvinfo : EIATTR_FRAME_SIZE
	.align		4
.L_1:
        /*000c*/ 	.byte	0x04, 0x11
        /*000e*/ 	.short	(.L_3 - .L_2)
	.align		4
.L_2:
        /*0010*/ 	.word	index@(_Z21matrix_multiplicationPA1024_iS0_S0_)
        /*0014*/ 	.word	0x00000000


	//----- nvinfo : EIATTR_MIN_STACK_SIZE
	.align		4
.L_3:
        /*0018*/ 	.byte	0x04, 0x12
        /*001a*/ 	.short	(.L_5 - .L_4)
	.align		4
.L_4:
        /*001c*/ 	.word	index@(_Z21matrix_multiplicationPA1024_iS0_S0_)
        /*0020*/ 	.word	0x00000000
.L_5:


//--------------------- .nv.compat                --------------------------
	.section	.nv.compat,"",@"SHT_CUDA_COMPAT_INFO"
	.align	4
        /*0000*/ 	.byte	0x02, 0x09, 0x00, 0x00, 0x02, 0x02, 0x01, 0x00, 0x02, 0x05, 0x05, 0x00, 0x03, 0x07, 0x01, 0x01
        /*0010*/ 	.byte	0x02, 0x03, 0x00, 0x00, 0x02, 0x06, 0x01, 0x00, 0x04, 0x0b, 0x08, 0x00, 0x09, 0x00, 0x00, 0x00
        /*0020*/ 	.byte	0x00, 0x00, 0x00, 0x00


//--------------------- .nv.info._Z21matrix_multiplicationPA1024_iS0_S0_ --------------------------
	.section	.nv.info._Z21matrix_multiplicationPA1024_iS0_S0_,"",@"SHT_CUDA_INFO"
	.sectionflags	@""
	.align	4


	//----- nvinfo : EIATTR_CUDA_API_VERSION
	.align		4
        /*0000*/ 	.byte	0x04, 0x37
        /*0002*/ 	.short	(.L_7 - .L_6)
.L_6:
        /*0004*/ 	.word	0x00000082


	//----- nvinfo : EIATTR_KPARAM_INFO
	.align		4
.L_7:
        /*0008*/ 	.byte	0x04, 0x17
        /*000a*/ 	.short	(.L_9 - .L_8)
.L_8:
        /*000c*/ 	.word	0x00000000
        /*0010*/ 	.short	0x0002
        /*0012*/ 	.short	0x0010
        /*0014*/ 	.byte	0x00, 0xf5, 0x21, 0x00


	//----- nvinfo : EIATTR_KPARAM_INFO
	.align		4
.L_9:
        /*0018*/ 	.byte	0x04, 0x17
        /*001a*/ 	.short	(.L_11 - .L_10)
.L_10:
        /*001c*/ 	.word	0x00000000
        /*0020*/ 	.short	0x0001
        /*0022*/ 	.short	0x0008
        /*0024*/ 	.byte	0x00, 0xf5, 0x21, 0x00


	//----- nvinfo : EIATTR_KPARAM_INFO
	.align		4
.L_11:
        /*0028*/ 	.byte	0x04, 0x17
        /*002a*/ 	.short	(.L_13 - .L_12)
.L_12:
        /*002c*/ 	.word	0x00000000
        /*0030*/ 	.short	0x0000
        /*0032*/ 	.short	0x0000
        /*0034*/ 	.byte	0x00, 0xf5, 0x21, 0x00


	//----- nvinfo : EIATTR_SPARSE_MMA_MASK
	.align		4
.L_13:
        /*0038*/ 	.byte	0x03, 0x50
        /*003a*/ 	.short	0x0000


	//----- nvinfo : EIATTR_MAXREG_COUNT
	.align		4
        /*003c*/ 	.byte	0x03, 0x1b
        /*003e*/ 	.short	0x00ff


	//----- nvinfo : EIATTR_NUM_BARRIERS
	.align		4
        /*0040*/ 	.byte	0x02, 0x4c
        /*0042*/ 	.byte	0x01
	.zero		1


	//----- nvinfo : EIATTR_MERCURY_ISA_VERSION
	.align		4
        /*0044*/ 	.byte	0x03, 0x5f
        /*0046*/ 	.short	0x0101


	//----- nvinfo : EIATTR_VRC_CTA_INIT_COUNT
	.align		4
        /*0048*/ 	.byte	0x02, 0x4a
	.zero		1
	.zero		1


	//----- nvinfo : EIATTR_EXIT_INSTR_OFFSETS
	.align		4
        /*004c*/ 	.byte	0x04, 0x1c
        /*004e*/ 	.short	(.L_15 - .L_14)


	//   ....[0]....
.L_14:
        /*0050*/ 	.word	0x00000610


	//----- nvinfo : EIATTR_CBANK_PARAM_SIZE
	.align		4
.L_15:
        /*0054*/ 	.byte	0x03, 0x19
        /*0056*/ 	.short	0x0018


	//----- nvinfo : EIATTR_PARAM_CBANK
	.align		4
        /*0058*/ 	.byte	0x04, 0x0a
        /*005a*/ 	.short	(.L_17 - .L_16)
	.align		4
.L_16:
        /*005c*/ 	.word	index@(.nv.constant0._Z21matrix_multiplicationPA1024_iS0_S0_)
        /*0060*/ 	.short	0x0380
        /*0062*/ 	.short	0x0018


	//----- nvinfo : EIATTR_SW_WAR
	.align		4
.L_17:
        /*0064*/ 	.byte	0x04, 0x36
        /*0066*/ 	.short	(.L_19 - .L_18)
.L_18:
        /*0068*/ 	.word	0x00000008
.L_19:


//--------------------- .nv.callgraph             --------------------------
	.section	.nv.callgraph,"",@"SHT_CUDA_CALLGRAPH"
	.align	4
	.sectionentsize	8
	.align		4
        /*0000*/ 	.word	0x00000000
	.align		4
        /*0004*/ 	.word	0xffffffff
	.align		4
        /*0008*/ 	.word	0x00000000
	.align		4
        /*000c*/ 	.word	0xfffffffe
	.align		4
        /*0010*/ 	.word	0x00000000
	.align		4
        /*0014*/ 	.word	0xfffffffd
	.align		4
        /*0018*/ 	.word	0x00000000
	.align		4
        /*001c*/ 	.word	0xfffffffc


//--------------------- .text._Z21matrix_multiplicationPA1024_iS0_S0_ --------------------------
	.section	.text._Z21matrix_multiplicationPA1024_iS0_S0_,"ax",@progbits
	.align	128
        .global         _Z21matrix_multiplicationPA1024_iS0_S0_
        .type           _Z21matrix_multiplicationPA1024_iS0_S0_,@function
        .size           _Z21matrix_multiplicationPA1024_iS0_S0_,(.L_x_3 - _Z21matrix_multiplicationPA1024_iS0_S0_)
        .other          _Z21matrix_multiplicationPA1024_iS0_S0_,@"STO_CUDA_ENTRY STV_DEFAULT"
_Z21matrix_multiplicationPA1024_iS0_S0_:
.text._Z21matrix_multiplicationPA1024_iS0_S0_:
[----:B------:R-:W-:Y:S01]  /*0000*/  LDC R1, c[0x0][0x37c] ;  /* 0x0000df00ff017b82 */ /* 0x000fe20000000800 */
[----:B------:R-:W0:Y:S07]  /*0010*/  S2R R5, SR_TID.X ;  /* 0x0000000000057919 */ /* 0x000e2e0000002100 */
[----:B------:R-:W0:Y:S01]  /*0020*/  LDC.64 R10, c[0x0][0x380] ;  /* 0x0000e000ff0a7b82 */ /* 0x000e220000000a00 */
[----:B------:R-:W1:Y:S01]  /*0030*/  LDCU.64 UR6, c[0x0][0x388] ;  /* 0x00007100ff0677ac */ /* 0x000e620008000a00 */
[----:B------:R-:W2:Y:S06]  /*0040*/  LDCU.64 UR8, c[0x0][0x358] ;  /* 0x00006b00ff0877ac */ /* 0x000eac0008000a00 */
[----:B------:R-:W3:Y:S01]  /*0050*/  LDC.64 R2, c[0x0][0x390] ;  /* 0x0000e400ff027b82 */ /* 0x000ee20000000a00 */
[----:B-1----:R-:W-:-:S04]  /*0060*/  UIADD3 UR5, UP0, UPT, UR6, 0x8000, URZ ;  /* 0x0000800006057890 */ /* 0x002fc8000ff1e0ff */
[----:B------:R-:W-:Y:S01]  /*0070*/  UIADD3.X UR6, UPT, UPT, URZ, UR7, URZ, UP0, !UPT ;  /* 0x00000007ff067290 */ /* 0x000fe200087fe4ff */
[----:B0-----:R-:W-:-:S04]  /*0080*/  IMAD.WIDE.U32 R10, R5, 0x1000, R10 ;  /* 0x00001000050a7825 */ /* 0x001fc800078e000a */
[----:B---3--:R-:W-:Y:S01]  /*0090*/  IMAD.WIDE.U32 R2, R5, 0x1000, R2 ;  /* 0x0000100005027825 */ /* 0x008fe200078e0002 */
[----:B------:R-:W-:Y:S01]  /*00a0*/  BAR.SYNC.DEFER_BLOCKING 0x0 ;  /* 0x0000000000007b1d */ /* 0x000fe20000010000 */
[----:B------:R-:W-:-:S04]  /*00b0*/  IADD3 R0, P0, PT, R10, 0x20, RZ ;  /* 0x000000200a007810 */ /* 0x000fc80007f1e0ff */
[----:B------:R-:W-:Y:S01]  /*00c0*/  IADD3.X R10, PT, PT, RZ, R11, RZ, P0, !PT ;  /* 0x0000000bff0a7210 */ /* 0x000fe200007fe4ff */
[----:B--2---:R-:W-:-:S08]  /*00d0*/  HFMA2 R11, -RZ, RZ, 0, 0 ;  /* 0x00000000ff0b7431 */ /* 0x004fd000000001ff */
.L_x_1:
[----:B-1----:R-:W-:-:S05]  /*00e0*/  IMAD.WIDE.U32 R4, R11, 0x4, R2 ;  /* 0x000000040b047825 */ /* 0x002fca00078e0002 */
[----:B------:R0:W5:Y:S01]  /*00f0*/  LDG.E R13, desc[UR8][R4.64] ;  /* 0x00000008040d7981 */ /* 0x000162000c1e1900 */
[----:B------:R-:W-:Y:S01]  /*0100*/  MOV R6, UR5 ;  /* 0x0000000500067c02 */ /* 0x000fe20008000f00 */
[----:B------:R-:W-:Y:S01]  /*0110*/  UMOV UR4, URZ ;  /* 0x000000ff00047c82 */ /* 0x000fe20008000000 */
[----:B------:R-:W-:Y:S02]  /*0120*/  MOV R7, UR6 ;  /* 0x0000000600077c02 */ /* 0x000fe40008000f00 */
[----:B------:R-:W-:Y:S02]  /*0130*/  MOV R12, R0 ;  /* 0x00000000000c7202 */ /* 0x000fe40000000f00 */
[----:B------:R-:W-:Y:S01]  /*0140*/  MOV R9, R10 ;  /* 0x0000000a00097202 */ /* 0x000fe20000000f00 */
[C---:B------:R-:W-:Y:S01]  /*0150*/  IMAD.WIDE.U32 R6, R11.reuse, 0x4, R6 ;  /* 0x000000040b067825 */ /* 0x040fe200078e0006 */
[----:B------:R-:W-:-:S04]  /*0160*/  IADD3 R11, PT, PT, R11, 0x1, RZ ;  /* 0x000000010b0b7810 */ /* 0x000fc80007ffe0ff */
[----:B0-----:R-:W-:-:S13]  /*0170*/  ISETP.NE.AND P2, PT, R11, 0x400, PT ;  /* 0x000004000b00780c */ /* 0x001fda0003f45270 */
.L_x_0:
[----:B------:R-:W-:Y:S01]  /*0180*/  MOV R8, R12 ;  /* 0x0000000c00087202 */ /* 0x000fe20000000f00 */
[----:B------:R-:W2:Y:S04]  /*0190*/  LDG.E R14, desc[UR8][R6.64+-0x8000] ;  /* 0xff800008060e7981 */ /* 0x000ea8000c1e1900 */
[----:B------:R-:W2:Y:S02]  /*01a0*/  LDG.E R12, desc[UR8][R8.64+-0x20] ;  /* 0xffffe008080c7981 */ /* 0x000ea4000c1e1900 */
[----:B-12--5:R-:W-:-:S05]  /*01b0*/  IMAD R13, R12, R14, R13 ;  /* 0x0000000e0c0d7224 */ /* 0x026fca00078e020d */
[----:B------:R0:W-:Y:S04]  /*01c0*/  STG.E desc[UR8][R4.64], R13 ;  /* 0x0000000d04007986 */ /* 0x0001e8000c101908 */
[----:B------:R-:W2:Y:S04]  /*01d0*/  LDG.E R12, desc[UR8][R8.64+-0x1c] ;  /* 0xffffe408080c7981 */ /* 0x000ea8000c1e1900 */
[----:B------:R-:W2:Y:S02]  /*01e0*/  LDG.E R14, desc[UR8][R6.64+-0x7000] ;  /* 0xff900008060e7981 */ /* 0x000ea4000c1e1900 */
[----:B--2---:R-:W-:-:S05]  /*01f0*/  IMAD R15, R12, R14, R13 ;  /* 0x0000000e0c0f7224 */ /* 0x004fca00078e020d */
[----:B------:R1:W-:Y:S04]  /*0200*/  STG.E desc[UR8][R4.64], R15 ;  /* 0x0000000f04007986 */ /* 0x0003e8000c101908 */
[----:B------:R-:W2:Y:S04]  /*0210*/  LDG.E R12, desc[UR8][R8.64+-0x18] ;  /* 0xffffe808080c7981 */ /* 0x000ea8000c1e1900 */
[----:B------:R-:W2:Y:S02]  /*0220*/  LDG.E R14, desc[UR8][R6.64+-0x6000] ;  /* 0xffa00008060e7981 */ /* 0x000ea4000c1e1900 */
[----:B--2---:R-:W-:-:S05]  /*0230*/  IMAD R17, R12, R14, R15 ;  /* 0x0000000e0c117224 */ /* 0x004fca00078e020f */
[----:B------:R2:W-:Y:S04]  /*0240*/  STG.E desc[UR8][R4.64], R17 ;  /* 0x0000001104007986 */ /* 0x0005e8000c101908 */
[----:B------:R-:W0:Y:S04]  /*0250*/  LDG.E R12, desc[UR8][R8.64+-0x14] ;  /* 0xffffec08080c7981 */ /* 0x000e28000c1e1900 */
[----:B------:R-:W0:Y:S02]  /*0260*/  LDG.E R14, desc[UR8][R6.64+-0x5000] ;  /* 0xffb00008060e7981 */ /* 0x000e24000c1e1900 */
[----:B0-----:R-:W-:-:S05]  /*0270*/  IMAD R13, R12, R14, R17 ;  /* 0x0000000e0c0d7224 */ /* 0x001fca00078e0211 */
[----:B------:R0:W-:Y:S04]  /*0280*/  STG.E desc[UR8][R4.64], R13 ;  /* 0x0000000d04007986 */ /* 0x0001e8000c101908 */
[----:B------:R-:W1:Y:S04]  /*0290*/  LDG.E R12, desc[UR8][R8.64+-0x10] ;  /* 0xfffff008080c7981 */ /* 0x000e68000c1e1900 */
[----:B------:R-:W1:Y:S02]  /*02a0*/  LDG.E R14, desc[UR8][R6.64+-0x4000] ;  /* 0xffc00008060e7981 */ /* 0x000e64000c1e1900 */
[----:B-1----:R-:W-:-:S05]  /*02b0*/  IMAD R15, R12, R14, R13 ;  /* 0x0000000e0c0f7224 */ /* 0x002fca00078e020d */
        /* <DEDUP_REMOVED lines=42> */
[----:B------:R2:W0:Y:S01]  /*0560*/  LDG.E R14, desc[UR8][R6.64+0x7000] ;  /* 0x00700008060e7981 */ /* 0x000422000c1e1900 */
[----:B------:R-:W-:-:S04]  /*0570*/  UIADD3 UR4, UPT, UPT, UR4, 0x10, URZ ;  /* 0x0000001004047890 */ /* 0x000fc8000fffe0ff */
[----:B------:R-:W-:Y:S01]  /*0580*/  UISETP.NE.AND UP0, UPT, UR4, 0x400, UPT ;  /* 0x000004000400788c */ /* 0x000fe2000bf05270 */
[----:B--2---:R-:W-:-:S04]  /*0590*/  IADD3 R6, P1, PT, R6, 0x10000, RZ ;  /* 0x0001000006067810 */ /* 0x004fc80007f3e0ff */
[----:B------:R-:W-:Y:S01]  /*05a0*/  IADD3.X R7, PT, PT, RZ, R7, RZ, P1, !PT ;  /* 0x00000007ff077210 */ /* 0x000fe20000ffe4ff */
[----:B0-----:R-:W-:-:S05]  /*05b0*/  IMAD R13, R12, R14, R17 ;  /* 0x0000000e0c0d7224 */ /* 0x001fca00078e0211 */
[----:B------:R1:W-:Y:S01]  /*05c0*/  STG.E desc[UR8][R4.64], R13 ;  /* 0x0000000d04007986 */ /* 0x0003e2000c101908 */
[----:B------:R-:W-:-:S04]  /*05d0*/  IADD3 R12, P0, PT, R8, 0x40, RZ ;  /* 0x00000040080c7810 */ /* 0x000fc80007f1e0ff */
[----:B------:R-:W-:Y:S01]  /*05e0*/  IADD3.X R9, PT, PT, RZ, R9, RZ, P0, !PT ;  /* 0x00000009ff097210 */ /* 0x000fe200007fe4ff */
[----:B------:R-:W-:Y:S08]  /*05f0*/  BRA.U UP0, `(.L_x_0) ;  /* 0xfffffff900e07547 */ /* 0x000ff0000b83ffff */
[----:B------:R-:W-:Y:S05]  /*0600*/  @P2 BRA `(.L_x_1) ;  /* 0xfffffff800b42947 */ /* 0x000fea000383ffff */
[----:B------:R-:W-:Y:S05]  /*0610*/  EXIT ;  /* 0x000000000000794d */ /* 0x000fea0003800000 */
.L_x_2:
[----:B------:R-:W-:-:S00]  /*0620*/  BRA `(.L_x_2) ;  /* 0xfffffffc00fc7947 */ /* 0x000fc0000383ffff */
[----:B------:R-:W-:-:S00]  /*0630*/  NOP ;  /* 0x0000000000007918 */ /* 0x000fc00000000000 */
        /* <DEDUP_REMOVED lines=12> */
.L_x_3:


//--------------------- .nv.shared.reserved.0     --------------------------
	.section	.nv.shared.reserved.0,"aw",@nobits
	.weak		__nv_reservedSMEM_offset_0_alias
	.size		__nv_reservedSMEM_offset_0_alias, 0, 64
	.other		__nv_reservedSMEM_offset_0_alias,@"STO_CUDA_RESERVED_SHARED STV_DEFAULT"
__nv_reservedSMEM_offset_0_alias:
	.zero		0
	.zero		64


//--------------------- .nv.constant0._Z21matrix_multiplicationPA1024_iS0_S0_ --------------------------
	.section	.nv.constant0._Z21matrix_multiplicationPA1024_iS0_S0_,"a",@progbits
	.sectionflags	@""
	.align	4
.nv.constant0._Z21matrix_multiplicationPA1024_iS0_S0_:
	.zero		920


//--------------------- SYMBOLS --------------------------

	.type		.nv.reservedSmem.offset0,@object
	.size		.nv.reservedSmem.offset0,0x4
